//
// Generated by NVIDIA NVVM Compiler
//
// Compiler Build ID: CL-36424714
// Cuda compilation tools, release 13.0, V13.0.88
// Based on NVVM 20.0.0
//

.version 9.0
.target sm_100
.address_size 64

	// .globl	_Z15ahoSearchKernelPKcPKiS2_iPi
.global .align 4 .b8 d_children[4194304];
.global .align 4 .b8 d_fail[32768];
.global .align 8 .b8 d_maskLow[65536];
.global .align 8 .b8 d_maskHigh[65536];
.global .align 4 .b8 d_patternWeights[1000];

.visible .entry _Z15ahoSearchKernelPKcPKiS2_iPi(
	.param .u64 .ptr .align 1 _Z15ahoSearchKernelPKcPKiS2_iPi_param_0,
	.param .u64 .ptr .align 1 _Z15ahoSearchKernelPKcPKiS2_iPi_param_1,
	.param .u64 .ptr .align 1 _Z15ahoSearchKernelPKcPKiS2_iPi_param_2,
	.param .u32 _Z15ahoSearchKernelPKcPKiS2_iPi_param_3,
	.param .u64 .ptr .align 1 _Z15ahoSearchKernelPKcPKiS2_iPi_param_4
)
{
	.reg .pred 	%p<18>;
	.reg .b16 	%rs<2>;
	.reg .b32 	%r<51>;
	.reg .b64 	%rd<69>;

	ld.param.u64 	%rd17, [_Z15ahoSearchKernelPKcPKiS2_iPi_param_0];
	ld.param.u64 	%rd18, [_Z15ahoSearchKernelPKcPKiS2_iPi_param_1];
	ld.param.u64 	%rd19, [_Z15ahoSearchKernelPKcPKiS2_iPi_param_2];
	ld.param.u32 	%r24, [_Z15ahoSearchKernelPKcPKiS2_iPi_param_3];
	ld.param.u64 	%rd20, [_Z15ahoSearchKernelPKcPKiS2_iPi_param_4];
	mov.u32 	%r25, %ctaid.x;
	mov.u32 	%r26, %ntid.x;
	mov.u32 	%r27, %tid.x;
	mad.lo.s32 	%r1, %r25, %r26, %r27;
	setp.ge.s32 	%p4, %r1, %r24;
	@%p4 bra 	$L__BB0_13;
	cvta.to.global.u64 	%rd21, %rd18;
	cvta.to.global.u64 	%rd22, %rd19;
	mul.wide.s32 	%rd23, %r1, 4;
	add.s64 	%rd24, %rd21, %rd23;
	ld.global.nc.u32 	%r2, [%rd24];
	add.s64 	%rd25, %rd22, %rd23;
	ld.global.nc.u32 	%r3, [%rd25];
	setp.lt.s32 	%p5, %r3, 1;
	mov.b32 	%r45, 0;
	@%p5 bra 	$L__BB0_12;
	cvta.to.global.u64 	%rd1, %rd17;
	cvt.s64.s32 	%rd2, %r2;
	mov.b64 	%rd68, 0;
	mov.b32 	%r39, 0;
	mov.u32 	%r45, %r39;
	mov.u64 	%rd67, %rd68;
	mov.u32 	%r42, %r39;
$L__BB0_3:
	cvt.u64.u32 	%rd27, %r39;
	add.s64 	%rd28, %rd27, %rd2;
	add.s64 	%rd29, %rd1, %rd28;
	ld.global.nc.u8 	%rs1, [%rd29];
	cvt.s32.s8 	%r7, %rs1;
	setp.lt.s32 	%p6, %r7, 0;
	mov.b32 	%r48, 0;
	@%p6 bra 	$L__BB0_11;
	shl.b32 	%r31, %r42, 7;
	add.s32 	%r32, %r31, %r7;
	mul.wide.s32 	%rd30, %r32, 4;
	mov.u64 	%rd31, d_children;
	add.s64 	%rd32, %rd31, %rd30;
	ld.global.nc.u32 	%r43, [%rd32];
	setp.eq.s32 	%p17, %r43, -1;
	setp.ne.s32 	%p7, %r43, -1;
	setp.eq.s32 	%p8, %r42, 0;
	or.pred  	%p9, %p8, %p7;
	@%p9 bra 	$L__BB0_6;
$L__BB0_5:
	mul.wide.s32 	%rd33, %r42, 4;
	mov.u64 	%rd34, d_fail;
	add.s64 	%rd35, %rd34, %rd33;
	ld.global.nc.u32 	%r42, [%rd35];
	shl.b32 	%r33, %r42, 7;
	add.s32 	%r34, %r33, %r7;
	mul.wide.s32 	%rd36, %r34, 4;
	add.s64 	%rd38, %rd31, %rd36;
	ld.global.nc.u32 	%r43, [%rd38];
	setp.eq.s32 	%p17, %r43, -1;
	setp.ne.s32 	%p10, %r42, 0;
	and.pred  	%p11, %p10, %p17;
	@%p11 bra 	$L__BB0_5;
$L__BB0_6:
	selp.b32 	%r48, 0, %r43, %p17;
	mul.wide.s32 	%rd39, %r48, 8;
	mov.u64 	%rd40, d_maskLow;
	add.s64 	%rd41, %rd40, %rd39;
	ld.global.nc.u64 	%rd5, [%rd41];
	not.b64 	%rd42, %rd67;
	and.b64  	%rd65, %rd5, %rd42;
	setp.eq.s64 	%p12, %rd65, 0;
	@%p12 bra 	$L__BB0_8;
$L__BB0_7:
	neg.s64 	%rd43, %rd65;
	and.b64  	%rd44, %rd65, %rd43;
	clz.b64 	%r35, %rd44;
	mul.wide.u32 	%rd45, %r35, 4;
	mov.u64 	%rd46, d_patternWeights;
	sub.s64 	%rd47, %rd46, %rd45;
	ld.global.nc.u32 	%r36, [%rd47+252];
	add.s32 	%r45, %r36, %r45;
	add.s64 	%rd48, %rd65, -1;
	and.b64  	%rd65, %rd48, %rd65;
	setp.ne.s64 	%p13, %rd65, 0;
	@%p13 bra 	$L__BB0_7;
$L__BB0_8:
	or.b64  	%rd67, %rd5, %rd67;
	mov.u64 	%rd50, d_maskHigh;
	add.s64 	%rd51, %rd50, %rd39;
	ld.global.nc.u64 	%rd10, [%rd51];
	not.b64 	%rd52, %rd68;
	and.b64  	%rd66, %rd10, %rd52;
	setp.eq.s64 	%p14, %rd66, 0;
	@%p14 bra 	$L__BB0_10;
$L__BB0_9:
	neg.s64 	%rd53, %rd66;
	and.b64  	%rd54, %rd66, %rd53;
	clz.b64 	%r37, %rd54;
	mul.wide.u32 	%rd55, %r37, 4;
	xor.b64  	%rd56, %rd55, 508;
	mov.u64 	%rd57, d_patternWeights;
	add.s64 	%rd58, %rd57, %rd56;
	ld.global.nc.u32 	%r38, [%rd58];
	add.s32 	%r45, %r38, %r45;
	add.s64 	%rd59, %rd66, -1;
	and.b64  	%rd66, %rd59, %rd66;
	setp.ne.s64 	%p15, %rd66, 0;
	@%p15 bra 	$L__BB0_9;
$L__BB0_10:
	or.b64  	%rd68, %rd10, %rd68;
$L__BB0_11:
	add.s32 	%r39, %r39, 1;
	setp.ne.s32 	%p16, %r39, %r3;
	mov.u32 	%r42, %r48;
	@%p16 bra 	$L__BB0_3;
$L__BB0_12:
	cvta.to.global.u64 	%rd60, %rd20;
	add.s64 	%rd62, %rd60, %rd23;
	st.global.u32 	[%rd62], %r45;
$L__BB0_13:
	ret;

}


// ===== COMPILED SASS (sm_100) =====

	.target	sm_100

	.elftype	@"ET_EXEC"


//--------------------- .note.nv.tkinfo           --------------------------
	.section	.note.nv.tkinfo,"",@"SHT_NOTE"
	.sectionflags	@"SHF_NOTE_NV_TKINFO"
	.tkinfo
        /*0018*/ 	.word	0x00000002
        /*0030*/ 	.string	""
        /*0030*/ 	.string	"ptxas"
        /*0030*/ 	.string	"Cuda compilation tools, release 13.0, V13.0.88"
        /*0030*/ 	.string	"Build cuda_13.0.r13.0/compiler.36424714_0"
        /*0030*/ 	.string	"-arch sm_100 -m 64 "



//--------------------- .note.nv.cuinfo           --------------------------
	.section	.note.nv.cuinfo,"",@"SHT_NOTE"
	.sectionflags	@"SHF_NOTE_NV_CUINFO"
        /*0018*/ 	.short	0x0002
        /*001a*/ 	.short	0x0064
        /*001c*/ 	.short	0x0082
	.zero		2


//--------------------- .nv.info                  --------------------------
	.section	.nv.info,"",@"SHT_CUDA_INFO"
	.align	4


	//----- nvinfo : EIATTR_REGCOUNT
	.align		4
        /*0000*/ 	.byte	0x04, 0x2f
        /*0002*/ 	.short	(.L_6 - .L_5)
	.align		4
.L_5:
        /*0004*/ 	.word	index@(_Z15ahoSearchKernelPKcPKiS2_iPi)
        /*0008*/ 	.word	0x0000001b


	//----- nvinfo : EIATTR_FRAME_SIZE
	.align		4
.L_6:
        /*000c*/ 	.byte	0x04, 0x11
        /*000e*/ 	.short	(.L_8 - .L_7)
	.align		4
.L_7:
        /*0010*/ 	.word	index@(_Z15ahoSearchKernelPKcPKiS2_iPi)
        /*0014*/ 	.word	0x00000000


	//----- nvinfo : EIATTR_MIN_STACK_SIZE
	.align		4
.L_8:
        /*0018*/ 	.byte	0x04, 0x12
        /*001a*/ 	.short	(.L_10 - .L_9)
	.align		4
.L_9:
        /*001c*/ 	.word	index@(_Z15ahoSearchKernelPKcPKiS2_iPi)
        /*0020*/ 	.word	0x00000000
.L_10:


//--------------------- .nv.compat                --------------------------
	.section	.nv.compat,"",@"SHT_CUDA_COMPAT_INFO"
	.align	4
        /*0000*/ 	.byte	0x02, 0x09, 0x00, 0x00, 0x02, 0x02, 0x01, 0x00, 0x02, 0x05, 0x05, 0x00, 0x03, 0x07, 0x01, 0x01
        /*0010*/ 	.byte	0x02, 0x03, 0x00, 0x00, 0x02, 0x06, 0x01, 0x00, 0x04, 0x0b, 0x08, 0x00, 0x09, 0x00, 0x00, 0x00
        /*0020*/ 	.byte	0x00, 0x00, 0x00, 0x00


//--------------------- .nv.info._Z15ahoSearchKernelPKcPKiS2_iPi --------------------------
	.section	.nv.info._Z15ahoSearchKernelPKcPKiS2_iPi,"",@"SHT_CUDA_INFO"
	.sectionflags	@""
	.align	4


	//----- nvinfo : EIATTR_CUDA_API_VERSION
	.align		4
        /*0000*/ 	.byte	0x04, 0x37
        /*0002*/ 	.short	(.L_12 - .L_11)
.L_11:
        /*0004*/ 	.word	0x00000082


	//----- nvinfo : EIATTR_KPARAM_INFO
	.align		4
.L_12:
        /*0008*/ 	.byte	0x04, 0x17
        /*000a*/ 	.short	(.L_14 - .L_13)
.L_13:
        /*000c*/ 	.word	0x00000000
        /*0010*/ 	.short	0x0004
        /*0012*/ 	.short	0x0020
        /*0014*/ 	.byte	0x00, 0xf5, 0x21, 0x00


	//----- nvinfo : EIATTR_KPARAM_INFO
	.align		4
.L_14:
        /*0018*/ 	.byte	0x04, 0x17
        /*001a*/ 	.short	(.L_16 - .L_15)
.L_15:
        /*001c*/ 	.word	0x00000000
        /*0020*/ 	.short	0x0003
        /*0022*/ 	.short	0x0018
        /*0024*/ 	.byte	0x00, 0xf0, 0x11, 0x00


	//----- nvinfo : EIATTR_KPARAM_INFO
	.align		4
.L_16:
        /*0028*/ 	.byte	0x04, 0x17
        /*002a*/ 	.short	(.L_18 - .L_17)
.L_17:
        /*002c*/ 	.word	0x00000000
        /*0030*/ 	.short	0x0002
        /*0032*/ 	.short	0x0010
        /*0034*/ 	.byte	0x00, 0xf5, 0x21, 0x00


	//----- nvinfo : EIATTR_KPARAM_INFO
	.align		4
.L_18:
        /*0038*/ 	.byte	0x04, 0x17
        /*003a*/ 	.short	(.L_20 - .L_19)
.L_19:
        /*003c*/ 	.word	0x00000000
        /*0040*/ 	.short	0x0001
        /*0042*/ 	.short	0x0008
        /*0044*/ 	.byte	0x00, 0xf5, 0x21, 0x00


	//----- nvinfo : EIATTR_KPARAM_INFO
	.align		4
.L_20:
        /*0048*/ 	.byte	0x04, 0x17
        /*004a*/ 	.short	(.L_22 - .L_21)
.L_21:
        /*004c*/ 	.word	0x00000000
        /*0050*/ 	.short	0x0000
        /*0052*/ 	.short	0x0000
        /*0054*/ 	.byte	0x00, 0xf5, 0x21, 0x00


	//----- nvinfo : EIATTR_SPARSE_MMA_MASK
	.align		4
.L_22:
        /*0058*/ 	.byte	0x03, 0x50
        /*005a*/ 	.short	0x0000


	//----- nvinfo : EIATTR_MAXREG_COUNT
	.align		4
        /*005c*/ 	.byte	0x03, 0x1b
        /*005e*/ 	.short	0x00ff


	//----- nvinfo : EIATTR_MERCURY_ISA_VERSION
	.align		4
        /*0060*/ 	.byte	0x03, 0x5f
        /*0062*/ 	.short	0x0101


	//----- nvinfo : EIATTR_VRC_CTA_INIT_COUNT
	.align		4
        /*0064*/ 	.byte	0x02, 0x4a
	.zero		1
	.zero		1


	//----- nvinfo : EIATTR_EXIT_INSTR_OFFSETS
	.align		4
        /*0068*/ 	.byte	0x04, 0x1c
        /*006a*/ 	.short	(.L_24 - .L_23)


	//   ....[0]....
.L_23:
        /*006c*/ 	.word	0x00000070


	//   ....[1]....
        /*0070*/ 	.word	0x00000860


	//----- nvinfo : EIATTR_CRS_STACK_SIZE
	.align		4
.L_24:
        /*0074*/ 	.byte	0x04, 0x1e
        /*0076*/ 	.short	(.L_26 - .L_25)
.L_25:
        /*0078*/ 	.word	0x00000000


	//----- nvinfo : EIATTR_CBANK_PARAM_SIZE
	.align		4
.L_26:
        /*007c*/ 	.byte	0x03, 0x19
        /*007e*/ 	.short	0x0028


	//----- nvinfo : EIATTR_PARAM_CBANK
	.align		4
        /*0080*/ 	.byte	0x04, 0x0a
        /*0082*/ 	.short	(.L_28 - .L_27)
	.align		4
.L_27:
        /*0084*/ 	.word	index@(.nv.constant0._Z15ahoSearchKernelPKcPKiS2_iPi)
        /*0088*/ 	.short	0x0380
        /*008a*/ 	.short	0x0028


	//----- nvinfo : EIATTR_SW_WAR
	.align		4
.L_28:
        /*008c*/ 	.byte	0x04, 0x36
        /*008e*/ 	.short	(.L_30 - .L_29)
.L_29:
        /*0090*/ 	.word	0x00000008
.L_30:


//--------------------- .nv.callgraph             --------------------------
	.section	.nv.callgraph,"",@"SHT_CUDA_CALLGRAPH"
	.align	4
	.sectionentsize	8
	.align		4
        /*0000*/ 	.word	0x00000000
	.align		4
        /*0004*/ 	.word	0xffffffff
	.align		4
        /*0008*/ 	.word	0x00000000
	.align		4
        /*000c*/ 	.word	0xfffffffe
	.align		4
        /*0010*/ 	.word	0x00000000
	.align		4
        /*0014*/ 	.word	0xfffffffd
	.align		4
        /*0018*/ 	.word	0x00000000
	.align		4
        /*001c*/ 	.word	0xfffffffc


//--------------------- .nv.constant4             --------------------------
	.section	.nv.constant4,"a",@progbits
	.align	8
	.align		8
.nv.constant4:
        /*0000*/ 	.dword	d_children
	.align		8
        /*0008*/ 	.dword	d_fail
	.align		8
        /*0010*/ 	.dword	d_maskLow
	.align		8
        /*0018*/ 	.dword	d_maskHigh
	.align		8
        /*0020*/ 	.dword	d_patternWeights


//--------------------- .text._Z15ahoSearchKernelPKcPKiS2_iPi --------------------------
	.section	.text._Z15ahoSearchKernelPKcPKiS2_iPi,"ax",@progbits
	.align	128
        .global         _Z15ahoSearchKernelPKcPKiS2_iPi
        .type           _Z15ahoSearchKernelPKcPKiS2_iPi,@function
        .size           _Z15ahoSearchKernelPKcPKiS2_iPi,(.L_x_15 - _Z15ahoSearchKernelPKcPKiS2_iPi)
        .other          _Z15ahoSearchKernelPKcPKiS2_iPi,@"STO_CUDA_ENTRY STV_DEFAULT"
_Z15ahoSearchKernelPKcPKiS2_iPi:
.text._Z15ahoSearchKernelPKcPKiS2_iPi:
[----:B------:R-:W-:Y:S01]  /*0000*/  LDC R1, c[0x0][0x37c] ;  /* 0x0000df00ff017b82 */ /* 0x000fe20000000800 */
[----:B------:R-:W0:Y:S07]  /*0010*/  S2R R3, SR_TID.X ;  /* 0x0000000000037919 */ /* 0x000e2e0000002100 */
[----:B------:R-:W0:Y:S01]  /*0020*/  S2UR UR4, SR_CTAID.X ;  /* 0x00000000000479c3 */ /* 0x000e220000002500 */
[----:B------:R-:W1:Y:S07]  /*0030*/  LDCU UR5, c[0x0][0x398] ;  /* 0x00007300ff0577ac */ /* 0x000e6e0008000800 */
[----:B------:R-:W0:Y:S02]  /*0040*/  LDC R0, c[0x0][0x360] ;  /* 0x0000d800ff007b82 */ /* 0x000e240000000800 */
[----:B0-----:R-:W-:-:S05]  /*0050*/  IMAD R0, R0, UR4, R3 ;  /* 0x0000000400007c24 */ /* 0x001fca000f8e0203 */
[----:B-1----:R-:W-:-:S13]  /*0060*/  ISETP.GE.AND P0, PT, R0, UR5, PT ;  /* 0x0000000500007c0c */ /* 0x002fda000bf06270 */
[----:B------:R-:W-:Y:S05]  /*0070*/  @P0 EXIT ;  /* 0x000000000000094d */ /* 0x000fea0003800000 */
[----:B------:R-:W0:Y:S01]  /*0080*/  LDC.64 R2, c[0x0][0x390] ;  /* 0x0000e400ff027b82 */ /* 0x000e220000000a00 */
[----:B------:R-:W1:Y:S01]  /*0090*/  LDCU.64 UR4, c[0x0][0x358] ;  /* 0x00006b00ff0477ac */ /* 0x000e620008000a00 */
[----:B0-----:R-:W-:-:S05]  /*00a0*/  IMAD.WIDE R2, R0, 0x4, R2 ;  /* 0x0000000400027825 */ /* 0x001fca00078e0202 */
[----:B-1----:R-:W2:Y:S01]  /*00b0*/  LDG.E.CONSTANT R14, desc[UR4][R2.64] ;  /* 0x00000004020e7981 */ /* 0x002ea2000c1e9900 */
[----:B------:R-:W-:Y:S01]  /*00c0*/  BSSY.RECONVERGENT B1, `(.L_x_0) ;  /* 0x0000076000017945 */ /* 0x000fe20003800200 */
[----:B------:R-:W-:Y:S01]  /*00d0*/  IMAD.MOV.U32 R15, RZ, RZ, RZ ;  /* 0x000000ffff0f7224 */ /* 0x000fe200078e00ff */
[----:B--2---:R-:W-:-:S13]  /*00e0*/  ISETP.GE.AND P0, PT, R14, 0x1, PT ;  /* 0x000000010e00780c */ /* 0x004fda0003f06270 */
[----:B------:R-:W-:Y:S05]  /*00f0*/  @!P0 BRA `(.L_x_1) ;  /* 0x0000000400c88947 */ /* 0x000fea0003800000 */
[----:B------:R-:W0:Y:S02]  /*0100*/  LDC.64 R2, c[0x0][0x388] ;  /* 0x0000e200ff027b82 */ /* 0x000e240000000a00 */
[----:B0-----:R-:W-:-:S05]  /*0110*/  IMAD.WIDE R2, R0, 0x4, R2 ;  /* 0x0000000400027825 */ /* 0x001fca00078e0202 */
[----:B------:R-:W2:Y:S01]  /*0120*/  LDG.E.CONSTANT R16, desc[UR4][R2.64] ;  /* 0x0000000402107981 */ /* 0x000ea2000c1e9900 */
[----:B------:R-:W-:Y:S01]  /*0130*/  IMAD.MOV.U32 R17, RZ, RZ, RZ ;  /* 0x000000ffff117224 */ /* 0x000fe200078e00ff */
[----:B------:R-:W-:Y:S01]  /*0140*/  CS2R R18, SRZ ;  /* 0x0000000000127805 */ /* 0x000fe2000001ff00 */
[----:B------:R-:W-:Y:S01]  /*0150*/  IMAD.MOV.U32 R15, RZ, RZ, RZ ;  /* 0x000000ffff0f7224 */ /* 0x000fe200078e00ff */
[----:B------:R-:W-:Y:S01]  /*0160*/  CS2R R20, SRZ ;  /* 0x0000000000147805 */ /* 0x000fe2000001ff00 */
[----:B------:R-:W-:Y:S01]  /*0170*/  IMAD.MOV.U32 R11, RZ, RZ, RZ ;  /* 0x000000ffff0b7224 */ /* 0x000fe200078e00ff */
[----:B--2---:R-:W-:-:S07]  /*0180*/  SHF.R.S32.HI R22, RZ, 0x1f, R16 ;  /* 0x0000001fff167819 */ /* 0x004fce0000011410 */
.L_x_13:
[----:B------:R-:W0:Y:S02]  /*0190*/  LDCU.64 UR6, c[0x0][0x380] ;  /* 0x00007000ff0677ac */ /* 0x000e240008000a00 */
[----:B0-----:R-:W-:-:S04]  /*01a0*/  IADD3 R2, P0, P1, R19, UR6, R16 ;  /* 0x0000000613027c10 */ /* 0x001fc8000f91e010 */
[----:B------:R-:W-:-:S05]  /*01b0*/  IADD3.X R3, PT, PT, RZ, UR7, R22, P0, P1 ;  /* 0x00000007ff037c10 */ /* 0x000fca00087e2416 */
[----:B------:R-:W2:Y:S01]  /*01c0*/  LDG.E.U8.CONSTANT R2, desc[UR4][R2.64] ;  /* 0x0000000402027981 */ /* 0x000ea2000c1e9100 */
[----:B------:R-:W-:Y:S01]  /*01d0*/  VIADD R19, R19, 0x1 ;  /* 0x0000000113137836 */ /* 0x000fe20000000000 */
[----:B------:R-:W-:Y:S01]  /*01e0*/  BSSY.RECONVERGENT B0, `(.L_x_2) ;  /* 0x0000061000007945 */ /* 0x000fe20003800200 */
[----:B------:R-:W-:-:S03]  /*01f0*/  IMAD.MOV.U32 R9, RZ, RZ, RZ ;  /* 0x000000ffff097224 */ /* 0x000fc600078e00ff */
[----:B------:R-:W-:Y:S02]  /*0200*/  ISETP.NE.AND P1, PT, R19, R14, PT ;  /* 0x0000000e1300720c */ /* 0x000fe40003f25270 */
[----:B--2---:R-:W-:-:S04]  /*0210*/  PRMT R24, R2, 0x8880, RZ ;  /* 0x0000888002187816 */ /* 0x004fc800000000ff */
[----:B------:R-:W-:-:S13]  /*0220*/  ISETP.GE.AND P0, PT, R24, RZ, PT ;  /* 0x000000ff1800720c */ /* 0x000fda0003f06270 */
[----:B------:R-:W-:Y:S05]  /*0230*/  @!P0 BRA `(.L_x_3) ;  /* 0x00000004006c8947 */ /* 0x000fea0003800000 */
[----:B------:R-:W0:Y:S01]  /*0240*/  LDC.64 R2, c[0x4][RZ] ;  /* 0x01000000ff027b82 */ /* 0x000e220000000a00 */
[----:B------:R-:W-:-:S07]  /*0250*/  IMAD R13, R11, 0x80, R24 ;  /* 0x000000800b0d7824 */ /* 0x000fce00078e0218 */
[----:B------:R-:W1:Y:S08]  /*0260*/  LDC.64 R4, c[0x4][0x10] ;  /* 0x01000400ff047b82 */ /* 0x000e700000000a00 */
[----:B------:R-:W2:Y:S01]  /*0270*/  LDC.64 R6, c[0x4][0x18] ;  /* 0x01000600ff067b82 */ /* 0x000ea20000000a00 */
[----:B0-----:R-:W-:-:S07]  /*0280*/  IMAD.WIDE R12, R13, 0x4, R2 ;  /* 0x000000040d0c7825 */ /* 0x001fce00078e0202 */
[----:B------:R-:W0:Y:S01]  /*0290*/  LDC.64 R8, c[0x4][0x8] ;  /* 0x01000200ff087b82 */ /* 0x000e220000000a00 */
[----:B------:R-:W3:Y:S01]  /*02a0*/  LDG.E.CONSTANT R12, desc[UR4][R12.64] ;  /* 0x000000040c0c7981 */ /* 0x000ee2000c1e9900 */
[----:B------:R-:W-:Y:S01]  /*02b0*/  BSSY.RECONVERGENT B2, `(.L_x_4) ;  /* 0x000000e000027945 */ /* 0x000fe20003800200 */
[C---:B---3--:R-:W-:Y:S02]  /*02c0*/  ISETP.NE.AND P0, PT, R12.reuse, -0x1, PT ;  /* 0xffffffff0c00780c */ /* 0x048fe40003f05270 */
[----:B------:R-:W-:Y:S02]  /*02d0*/  ISETP.EQ.AND P2, PT, R12, -0x1, PT ;  /* 0xffffffff0c00780c */ /* 0x000fe40003f42270 */
[----:B------:R-:W-:-:S13]  /*02e0*/  ISETP.EQ.OR P0, PT, R11, RZ, P0 ;  /* 0x000000ff0b00720c */ /* 0x000fda0000702670 */
[----:B012---:R-:W-:Y:S05]  /*02f0*/  @P0 BRA `(.L_x_5) ;  /* 0x0000000000240947 */ /* 0x007fea0003800000 */
.L_x_6:
[----:B------:R-:W-:-:S06]  /*0300*/  IMAD.WIDE R10, R11, 0x4, R8 ;  /* 0x000000040b0a7825 */ /* 0x000fcc00078e0208 */
[----:B------:R-:W2:Y:S02]  /*0310*/  LDG.E.CONSTANT R11, desc[UR4][R10.64] ;  /* 0x000000040a0b7981 */ /* 0x000ea4000c1e9900 */
[----:B--2---:R-:W-:-:S04]  /*0320*/  IMAD R13, R11, 0x80, R24 ;  /* 0x000000800b0d7824 */ /* 0x004fc800078e0218 */
[----:B------:R-:W-:-:S06]  /*0330*/  IMAD.WIDE R12, R13, 0x4, R2 ;  /* 0x000000040d0c7825 */ /* 0x000fcc00078e0202 */
[----:B------:R-:W2:Y:S01]  /*0340*/  LDG.E.CONSTANT R12, desc[UR4][R12.64] ;  /* 0x000000040c0c7981 */ /* 0x000ea2000c1e9900 */
[----:B------:R-:W-:Y:S02]  /*0350*/  ISETP.NE.AND P3, PT, R11, RZ, PT ;  /* 0x000000ff0b00720c */ /* 0x000fe40003f65270 */
[----:B--2---:R-:W-:-:S04]  /*0360*/  ISETP.NE.AND P0, PT, R12, -0x1, PT ;  /* 0xffffffff0c00780c */ /* 0x004fc80003f05270 */
[----:B------:R-:W-:-:S09]  /*0370*/  PLOP3.LUT P2, PT, P0, PT, PT, 0x8, 0x80 ;  /* 0x000000000080781c */ /* 0x000fd2000074e170 */
[----:B------:R-:W-:Y:S05]  /*0380*/  @!P0 BRA P3, `(.L_x_6) ;  /* 0xfffffffc00dc8947 */ /* 0x000fea000183ffff */
.L_x_5:
[----:B------:R-:W-:Y:S05]  /*0390*/  BSYNC.RECONVERGENT B2 ;  /* 0x0000000000027941 */ /* 0x000fea0003800200 */
.L_x_4:
[----:B------:R-:W-:-:S05]  /*03a0*/  SEL R9, R12, RZ, !P2 ;  /* 0x000000ff0c097207 */ /* 0x000fca0005000000 */
[----:B------:R-:W-:-:S04]  /*03b0*/  IMAD.WIDE R4, R9, 0x8, R4 ;  /* 0x0000000809047825 */ /* 0x000fc800078e0204 */
[----:B------:R-:W-:Y:S02]  /*03c0*/  IMAD.WIDE R2, R9, 0x8, R6 ;  /* 0x0000000809027825 */ /* 0x000fe400078e0206 */
[----:B------:R-:W2:Y:S04]  /*03d0*/  LDG.E.64.CONSTANT R4, desc[UR4][R4.64] ;  /* 0x0000000404047981 */ /* 0x000ea8000c1e9b00 */
[----:B------:R-:W3:Y:S01]  /*03e0*/  LDG.E.64.CONSTANT R2, desc[UR4][R2.64] ;  /* 0x0000000402027981 */ /* 0x000ee2000c1e9b00 */
[----:B------:R-:W-:Y:S01]  /*03f0*/  BSSY.RECONVERGENT B2, `(.L_x_7) ;  /* 0x0000022000027945 */ /* 0x000fe20003800200 */
[----:B--2---:R-:W-:Y:S02]  /*0400*/  LOP3.LUT R8, R4, R20, RZ, 0x30, !PT ;  /* 0x0000001404087212 */ /* 0x004fe400078e30ff */
[----:B------:R-:W-:-:S02]  /*0410*/  LOP3.LUT R10, R5, R21, RZ, 0x30, !PT ;  /* 0x00000015050a7212 */ /* 0x000fc400078e30ff */
[----:B------:R-:W-:Y:S02]  /*0420*/  ISETP.NE.U32.AND P2, PT, R8, RZ, PT ;  /* 0x000000ff0800720c */ /* 0x000fe40003f45070 */
[----:B---3--:R-:W-:Y:S02]  /*0430*/  LOP3.LUT R7, R2, R17, RZ, 0x30, !PT ;  /* 0x0000001102077212 */ /* 0x008fe400078e30ff */
[----:B------:R-:W-:Y:S02]  /*0440*/  ISETP.NE.AND.EX P2, PT, R10, RZ, PT, P2 ;  /* 0x000000ff0a00720c */ /* 0x000fe40003f45320 */
[----:B------:R-:W-:Y:S02]  /*0450*/  LOP3.LUT R6, R3, R18, RZ, 0x30, !PT ;  /* 0x0000001203067212 */ /* 0x000fe400078e30ff */
[----:B------:R-:W-:Y:S02]  /*0460*/  ISETP.NE.U32.AND P0, PT, R7, RZ, PT ;  /* 0x000000ff0700720c */ /* 0x000fe40003f05070 */
[----:B------:R-:W-:-:S02]  /*0470*/  LOP3.LUT R20, R4, R20, RZ, 0xfc, !PT ;  /* 0x0000001404147212 */ /* 0x000fc400078efcff */
[----:B------:R-:W-:Y:S02]  /*0480*/  ISETP.NE.AND.EX P0, PT, R6, RZ, PT, P0 ;  /* 0x000000ff0600720c */ /* 0x000fe40003f05300 */
[----:B------:R-:W-:-:S03]  /*0490*/  LOP3.LUT R21, R5, R21, RZ, 0xfc, !PT ;  /* 0x0000001505157212 */ /* 0x000fc600078efcff */
[----:B------:R-:W-:Y:S08]  /*04a0*/  @!P2 BRA `(.L_x_8) ;  /* 0x000000000058a947 */ /* 0x000ff00003800000 */
.L_x_9:
[----:B------:R-:W-:Y:S01]  /*04b0*/  IADD3 R5, P2, PT, RZ, -R8, RZ ;  /* 0x80000008ff057210 */ /* 0x000fe20007f5e0ff */
[----:B------:R-:W0:Y:S04]  /*04c0*/  LDCU.64 UR6, c[0x4][0x20] ;  /* 0x01000400ff0677ac */ /* 0x000e280008000a00 */
[----:B------:R-:W-:-:S05]  /*04d0*/  IMAD.X R11, RZ, RZ, ~R10, P2 ;  /* 0x000000ffff0b7224 */ /* 0x000fca00010e0e0a */
[----:B------:R-:W-:-:S04]  /*04e0*/  LOP3.LUT R12, R10, R11, RZ, 0xc0, !PT ;  /* 0x0000000b0a0c7212 */ /* 0x000fc800078ec0ff */
[----:B------:R-:W-:-:S13]  /*04f0*/  ISETP.NE.U32.AND P2, PT, R12, RZ, PT ;  /* 0x000000ff0c00720c */ /* 0x000fda0003f45070 */
[----:B------:R-:W-:-:S04]  /*0500*/  @!P2 LOP3.LUT R12, R8, R5, RZ, 0xc0, !PT ;  /* 0x00000005080ca212 */ /* 0x000fc800078ec0ff */
[----:B------:R-:W1:Y:S02]  /*0510*/  FLO.U32 R4, R12 ;  /* 0x0000000c00047300 */ /* 0x000e6400000e0000 */
[C---:B-1----:R-:W-:Y:S02]  /*0520*/  IADD3 R5, PT, PT, -R4.reuse, 0x1f, RZ ;  /* 0x0000001f04057810 */ /* 0x042fe40007ffe1ff */
[----:B------:R-:W-:-:S03]  /*0530*/  IADD3 R4, PT, PT, -R4, 0x3f, RZ ;  /* 0x0000003f04047810 */ /* 0x000fc60007ffe1ff */
[----:B------:R-:W-:-:S04]  /*0540*/  @P2 IMAD.MOV R4, RZ, RZ, R5 ;  /* 0x000000ffff042224 */ /* 0x000fc800078e0205 */
[----:B------:R-:W-:-:S03]  /*0550*/  IMAD.WIDE.U32 R4, R4, 0x4, RZ ;  /* 0x0000000404047825 */ /* 0x000fc600078e00ff */
[----:B0-----:R-:W-:-:S04]  /*0560*/  IADD3 R4, P2, PT, -R4, UR6, RZ ;  /* 0x0000000604047c10 */ /* 0x001fc8000ff5e1ff */
[----:B------:R-:W-:-:S05]  /*0570*/  IADD3.X R5, PT, PT, ~R5, UR7, RZ, P2, !PT ;  /* 0x0000000705057c10 */ /* 0x000fca00097fe5ff */
[----:B------:R-:W2:Y:S01]  /*0580*/  LDG.E.CONSTANT R4, desc[UR4][R4.64+0xfc] ;  /* 0x0000fc0404047981 */ /* 0x000ea2000c1e9900 */
[----:B------:R-:W-:-:S04]  /*0590*/  IADD3 R11, P2, PT, R8, -0x1, RZ ;  /* 0xffffffff080b7810 */ /* 0x000fc80007f5e0ff */
[----:B------:R-:W-:Y:S02]  /*05a0*/  IADD3.X R13, PT, PT, R10, -0x1, RZ, P2, !PT ;  /* 0xffffffff0a0d7810 */ /* 0x000fe400017fe4ff */
[----:B------:R-:W-:Y:S02]  /*05b0*/  LOP3.LUT R8, R11, R8, RZ, 0xc0, !PT ;  /* 0x000000080b087212 */ /* 0x000fe400078ec0ff */
[----:B------:R-:W-:Y:S02]  /*05c0*/  LOP3.LUT R10, R13, R10, RZ, 0xc0, !PT ;  /* 0x0000000a0d0a7212 */ /* 0x000fe400078ec0ff */
[----:B------:R-:W-:-:S04]  /*05d0*/  ISETP.NE.U32.AND P2, PT, R8, RZ, PT ;  /* 0x000000ff0800720c */ /* 0x000fc80003f45070 */
[----:B------:R-:W-:Y:S01]  /*05e0*/  ISETP.NE.AND.EX P2, PT, R10, RZ, PT, P2 ;  /* 0x000000ff0a00720c */ /* 0x000fe20003f45320 */
[----:B--2---:R-:W-:-:S12]  /*05f0*/  IMAD.IADD R15, R4, 0x1, R15 ;  /* 0x00000001040f7824 */ /* 0x004fd800078e020f */
[----:B------:R-:W-:Y:S05]  /*0600*/  @P2 BRA `(.L_x_9) ;  /* 0xfffffffc00a82947 */ /* 0x000fea000383ffff */
.L_x_8:
[----:B------:R-:W-:Y:S05]  /*0610*/  BSYNC.RECONVERGENT B2 ;  /* 0x0000000000027941 */ /* 0x000fea0003800200 */
.L_x_7:
[----:B------:R-:W-:Y:S04]  /*0620*/  BSSY.RECONVERGENT B2, `(.L_x_10) ;  /* 0x000001a000027945 */ /* 0x000fe80003800200 */
[----:B------:R-:W-:Y:S05]  /*0630*/  @!P0 BRA `(.L_x_11) ;  /* 0x0000000000608947 */ /* 0x000fea0003800000 */
[----:B------:R-:W-:-:S07]  /*0640*/  IMAD.MOV.U32 R11, RZ, RZ, R6 ;  /* 0x000000ffff0b7224 */ /* 0x000fce00078e0006 */
.L_x_12:
        /* <DEDUP_REMOVED lines=11> */
[----:B------:R-:W-:-:S04]  /*0700*/  LOP3.LUT R4, R4, 0x1fc, RZ, 0x3c, !PT ;  /* 0x000001fc04047812 */ /* 0x000fc800078e3cff */
[----:B0-----:R-:W-:-:S04]  /*0710*/  IADD3 R4, P0, PT, R4, UR6, RZ ;  /* 0x0000000604047c10 */ /* 0x001fc8000ff1e0ff */
[----:B------:R-:W-:-:S05]  /*0720*/  IADD3.X R5, PT, PT, R5, UR7, RZ, P0, !PT ;  /* 0x0000000705057c10 */ /* 0x000fca00087fe4ff */
        /* <DEDUP_REMOVED lines=9> */
.L_x_11:
[----:B------:R-:W-:Y:S05]  /*07c0*/  BSYNC.RECONVERGENT B2 ;  /* 0x0000000000027941 */ /* 0x000fea0003800200 */
.L_x_10:
[----:B------:R-:W-:Y:S02]  /*07d0*/  LOP3.LUT R17, R2, R17, RZ, 0xfc, !PT ;  /* 0x0000001102117212 */ /* 0x000fe400078efcff */
[----:B------:R-:W-:-:S07]  /*07e0*/  LOP3.LUT R18, R3, R18, RZ, 0xfc, !PT ;  /* 0x0000001203127212 */ /* 0x000fce00078efcff */
.L_x_3:
[----:B------:R-:W-:Y:S05]  /*07f0*/  BSYNC.RECONVERGENT B0 ;  /* 0x0000000000007941 */ /* 0x000fea0003800200 */
.L_x_2:
[----:B------:R-:W-:Y:S01]  /*0800*/  IMAD.MOV.U32 R11, RZ, RZ, R9 ;  /* 0x000000ffff0b7224 */ /* 0x000fe200078e0009 */
[----:B------:R-:W-:Y:S06]  /*0810*/  @P1 BRA `(.L_x_13) ;  /* 0xfffffff8005c1947 */ /* 0x000fec000383ffff */
.L_x_1:
[----:B------:R-:W-:Y:S05]  /*0820*/  BSYNC.RECONVERGENT B1 ;  /* 0x0000000000017941 */ /* 0x000fea0003800200 */
.L_x_0:
[----:B------:R-:W0:Y:S02]  /*0830*/  LDC.64 R2, c[0x0][0x3a0] ;  /* 0x0000e800ff027b82 */ /* 0x000e240000000a00 */
[----:B0-----:R-:W-:-:S05]  /*0840*/  IMAD.WIDE R2, R0, 0x4, R2 ;  /* 0x0000000400027825 */ /* 0x001fca00078e0202 */
[----:B------:R-:W-:Y:S01]  /*0850*/  STG.E desc[UR4][R2.64], R15 ;  /* 0x0000000f02007986 */ /* 0x000fe2000c101904 */
[----:B------:R-:W-:Y:S05]  /*0860*/  EXIT ;  /* 0x000000000000794d */ /* 0x000fea0003800000 */
.L_x_14:
[----:B------:R-:W-:-:S00]  /*0870*/  BRA `(.L_x_14) ;  /* 0xfffffffc00fc7947 */ /* 0x000fc0000383ffff */
[----:B------:R-:W-:-:S00]  /*0880*/  NOP ;  /* 0x0000000000007918 */ /* 0x000fc00000000000 */
[----:B------:R-:W-:-:S00]  /*0890*/  NOP ;  /* 0x0000000000007918 */ /* 0x000fc00000000000 */
[----:B------:R-:W-:-:S00]  /*08a0*/  NOP ;  /* 0x0000000000007918 */ /* 0x000fc00000000000 */
[----:B------:R-:W-:-:S00]  /*08b0*/  NOP ;  /* 0x0000000000007918 */ /* 0x000fc00000000000 */
[----:B------:R-:W-:-:S00]  /*08c0*/  NOP ;  /* 0x0000000000007918 */ /* 0x000fc00000000000 */
[----:B------:R-:W-:-:S00]  /*08d0*/  NOP ;  /* 0x0000000000007918 */ /* 0x000fc00000000000 */
[----:B------:R-:W-:-:S00]  /*08e0*/  NOP ;  /* 0x0000000000007918 */ /* 0x000fc00000000000 */
[----:B------:R-:W-:-:S00]  /*08f0*/  NOP ;  /* 0x0000000000007918 */ /* 0x000fc00000000000 */
.L_x_15:


//--------------------- .nv.shared.reserved.0     --------------------------
	.section	.nv.shared.reserved.0,"aw",@nobits
	.weak		__nv_reservedSMEM_offset_0_alias
	.size		__nv_reservedSMEM_offset_0_alias, 0, 64
	.other		__nv_reservedSMEM_offset_0_alias,@"STO_CUDA_RESERVED_SHARED STV_DEFAULT"
__nv_reservedSMEM_offset_0_alias:
	.zero		0
	.zero		64


//--------------------- .nv.global                --------------------------
	.section	.nv.global,"aw",@nobits
	.align	8
.nv.global:
	.type		d_maskLow,@object
	.size		d_maskLow,(d_maskHigh - d_maskLow)
d_maskLow:
	.zero		65536
	.type		d_maskHigh,@object
	.size		d_maskHigh,(d_patternWeights - d_maskHigh)
d_maskHigh:
	.zero		65536
	.type		d_patternWeights,@object
	.size		d_patternWeights,(d_fail - d_patternWeights)
d_patternWeights:
	.zero		1000
	.type		d_fail,@object
	.size		d_fail,(d_children - d_fail)
d_fail:
	.zero		32768
	.type		d_children,@object
	.size		d_children,(.L_0 - d_children)
d_children:
	.zero		4194304
.L_0:


//--------------------- .nv.constant0._Z15ahoSearchKernelPKcPKiS2_iPi --------------------------
	.section	.nv.constant0._Z15ahoSearchKernelPKcPKiS2_iPi,"a",@progbits
	.sectionflags	@""
	.align	4
.nv.constant0._Z15ahoSearchKernelPKcPKiS2_iPi:
	.zero		936


//--------------------- SYMBOLS --------------------------

	.type		.nv.reservedSmem.offset0,@object
	.size		.nv.reservedSmem.offset0,0x4
